//
// Generated by NVIDIA NVVM Compiler
//
// Compiler Build ID: CL-36424714
// Cuda compilation tools, release 13.0, V13.0.88
// Based on NVVM 20.0.0
//

.version 9.0
.target sm_100
.address_size 64

	// .globl	_Z9matrixMulPfS_S_i

.visible .entry _Z9matrixMulPfS_S_i(
	.param .u64 .ptr .align 1 _Z9matrixMulPfS_S_i_param_0,
	.param .u64 .ptr .align 1 _Z9matrixMulPfS_S_i_param_1,
	.param .u64 .ptr .align 1 _Z9matrixMulPfS_S_i_param_2,
	.param .u32 _Z9matrixMulPfS_S_i_param_3
)
{
	.reg .pred 	%p<10>;
	.reg .b32 	%r<74>;
	.reg .b32 	%f<65>;
	.reg .b64 	%rd<67>;

	ld.param.u64 	%rd14, [_Z9matrixMulPfS_S_i_param_0];
	ld.param.u64 	%rd15, [_Z9matrixMulPfS_S_i_param_1];
	ld.param.u32 	%r29, [_Z9matrixMulPfS_S_i_param_3];
	cvta.to.global.u64 	%rd1, %rd15;
	cvta.to.global.u64 	%rd2, %rd14;
	mov.u32 	%r30, %ctaid.y;
	mov.u32 	%r31, %ntid.y;
	mov.u32 	%r32, %tid.y;
	mad.lo.s32 	%r1, %r30, %r31, %r32;
	mov.u32 	%r33, %ctaid.x;
	mov.u32 	%r34, %ntid.x;
	mov.u32 	%r35, %tid.x;
	mad.lo.s32 	%r2, %r33, %r34, %r35;
	setp.lt.s32 	%p1, %r29, 1;
	mov.f32 	%f64, 0f00000000;
	@%p1 bra 	$L__BB0_13;
	mul.lo.s32 	%r3, %r29, %r1;
	and.b32  	%r4, %r29, 7;
	setp.lt.u32 	%p2, %r29, 8;
	mov.b32 	%r68, 0;
	mov.u32 	%r73, %r68;
	@%p2 bra 	$L__BB0_4;
	and.b32  	%r68, %r29, 2147483640;
	neg.s32 	%r62, %r68;
	mul.wide.u32 	%rd16, %r29, 4;
	add.s64 	%rd3, %rd1, %rd16;
	mul.wide.u32 	%rd17, %r29, 8;
	add.s64 	%rd4, %rd1, %rd17;
	mul.wide.u32 	%rd18, %r29, 12;
	add.s64 	%rd5, %rd1, %rd18;
	mul.wide.u32 	%rd19, %r29, 16;
	add.s64 	%rd6, %rd1, %rd19;
	mul.wide.u32 	%rd20, %r29, 20;
	add.s64 	%rd7, %rd1, %rd20;
	mul.wide.u32 	%rd21, %r29, 24;
	add.s64 	%rd8, %rd1, %rd21;
	mul.wide.u32 	%rd22, %r29, 28;
	add.s64 	%rd9, %rd1, %rd22;
	mul.wide.u32 	%rd23, %r3, 4;
	add.s64 	%rd24, %rd23, %rd2;
	add.s64 	%rd66, %rd24, 16;
	mov.b32 	%r73, 0;
	mov.u32 	%r61, %r2;
$L__BB0_3:
	.pragma "nounroll";
	mul.wide.s32 	%rd25, %r61, 4;
	add.s64 	%rd26, %rd3, %rd25;
	add.s64 	%rd27, %rd4, %rd25;
	add.s64 	%rd28, %rd5, %rd25;
	add.s64 	%rd29, %rd6, %rd25;
	add.s64 	%rd30, %rd7, %rd25;
	add.s64 	%rd31, %rd8, %rd25;
	add.s64 	%rd32, %rd9, %rd25;
	add.s64 	%rd33, %rd1, %rd25;
	ld.global.f32 	%f4, [%rd66+-16];
	ld.global.f32 	%f5, [%rd33];
	cvt.rn.f32.s32 	%f6, %r73;
	fma.rn.f32 	%f7, %f4, %f5, %f6;
	cvt.rzi.s32.f32 	%r39, %f7;
	ld.global.f32 	%f8, [%rd66+-12];
	ld.global.f32 	%f9, [%rd26];
	cvt.rn.f32.s32 	%f10, %r39;
	fma.rn.f32 	%f11, %f8, %f9, %f10;
	cvt.rzi.s32.f32 	%r40, %f11;
	ld.global.f32 	%f12, [%rd66+-8];
	ld.global.f32 	%f13, [%rd27];
	cvt.rn.f32.s32 	%f14, %r40;
	fma.rn.f32 	%f15, %f12, %f13, %f14;
	cvt.rzi.s32.f32 	%r41, %f15;
	ld.global.f32 	%f16, [%rd66+-4];
	ld.global.f32 	%f17, [%rd28];
	cvt.rn.f32.s32 	%f18, %r41;
	fma.rn.f32 	%f19, %f16, %f17, %f18;
	cvt.rzi.s32.f32 	%r42, %f19;
	ld.global.f32 	%f20, [%rd66];
	ld.global.f32 	%f21, [%rd29];
	cvt.rn.f32.s32 	%f22, %r42;
	fma.rn.f32 	%f23, %f20, %f21, %f22;
	cvt.rzi.s32.f32 	%r43, %f23;
	ld.global.f32 	%f24, [%rd66+4];
	ld.global.f32 	%f25, [%rd30];
	cvt.rn.f32.s32 	%f26, %r43;
	fma.rn.f32 	%f27, %f24, %f25, %f26;
	cvt.rzi.s32.f32 	%r44, %f27;
	ld.global.f32 	%f28, [%rd66+8];
	ld.global.f32 	%f29, [%rd31];
	cvt.rn.f32.s32 	%f30, %r44;
	fma.rn.f32 	%f31, %f28, %f29, %f30;
	cvt.rzi.s32.f32 	%r45, %f31;
	ld.global.f32 	%f32, [%rd66+12];
	ld.global.f32 	%f33, [%rd32];
	cvt.rn.f32.s32 	%f34, %r45;
	fma.rn.f32 	%f35, %f32, %f33, %f34;
	cvt.rzi.s32.f32 	%r73, %f35;
	add.s32 	%r62, %r62, 8;
	shl.b32 	%r46, %r29, 3;
	add.s32 	%r61, %r61, %r46;
	add.s64 	%rd66, %rd66, 32;
	setp.ne.s32 	%p3, %r62, 0;
	@%p3 bra 	$L__BB0_3;
$L__BB0_4:
	setp.eq.s32 	%p4, %r4, 0;
	@%p4 bra 	$L__BB0_12;
	and.b32  	%r16, %r29, 3;
	setp.lt.u32 	%p5, %r4, 4;
	@%p5 bra 	$L__BB0_7;
	add.s32 	%r48, %r68, %r3;
	mul.wide.u32 	%rd34, %r48, 4;
	add.s64 	%rd35, %rd2, %rd34;
	ld.global.f32 	%f36, [%rd35];
	mad.lo.s32 	%r49, %r68, %r29, %r2;
	mul.wide.s32 	%rd36, %r49, 4;
	add.s64 	%rd37, %rd1, %rd36;
	ld.global.f32 	%f37, [%rd37];
	cvt.rn.f32.s32 	%f38, %r73;
	fma.rn.f32 	%f39, %f36, %f37, %f38;
	cvt.rzi.s32.f32 	%r50, %f39;
	cvt.u64.u32 	%rd38, %r3;
	cvt.u64.u32 	%rd39, %r68;
	add.s64 	%rd40, %rd39, %rd38;
	shl.b64 	%rd41, %rd40, 2;
	add.s64 	%rd42, %rd2, %rd41;
	ld.global.f32 	%f40, [%rd42+4];
	mul.wide.u32 	%rd43, %r29, 4;
	add.s64 	%rd44, %rd37, %rd43;
	ld.global.f32 	%f41, [%rd44];
	cvt.rn.f32.s32 	%f42, %r50;
	fma.rn.f32 	%f43, %f40, %f41, %f42;
	cvt.rzi.s32.f32 	%r51, %f43;
	ld.global.f32 	%f44, [%rd42+8];
	add.s64 	%rd45, %rd44, %rd43;
	ld.global.f32 	%f45, [%rd45];
	cvt.rn.f32.s32 	%f46, %r51;
	fma.rn.f32 	%f47, %f44, %f45, %f46;
	cvt.rzi.s32.f32 	%r52, %f47;
	ld.global.f32 	%f48, [%rd42+12];
	add.s64 	%rd46, %rd45, %rd43;
	ld.global.f32 	%f49, [%rd46];
	cvt.rn.f32.s32 	%f50, %r52;
	fma.rn.f32 	%f51, %f48, %f49, %f50;
	cvt.rzi.s32.f32 	%r73, %f51;
	add.s32 	%r68, %r68, 4;
$L__BB0_7:
	setp.eq.s32 	%p6, %r16, 0;
	@%p6 bra 	$L__BB0_12;
	setp.eq.s32 	%p7, %r16, 1;
	@%p7 bra 	$L__BB0_10;
	add.s32 	%r54, %r68, %r3;
	mul.wide.u32 	%rd47, %r54, 4;
	add.s64 	%rd48, %rd2, %rd47;
	ld.global.f32 	%f52, [%rd48];
	mad.lo.s32 	%r55, %r68, %r29, %r2;
	mul.wide.s32 	%rd49, %r55, 4;
	add.s64 	%rd50, %rd1, %rd49;
	ld.global.f32 	%f53, [%rd50];
	cvt.rn.f32.s32 	%f54, %r73;
	fma.rn.f32 	%f55, %f52, %f53, %f54;
	cvt.rzi.s32.f32 	%r56, %f55;
	cvt.u64.u32 	%rd51, %r3;
	cvt.u64.u32 	%rd52, %r68;
	add.s64 	%rd53, %rd52, %rd51;
	shl.b64 	%rd54, %rd53, 2;
	add.s64 	%rd55, %rd2, %rd54;
	ld.global.f32 	%f56, [%rd55+4];
	mul.wide.u32 	%rd56, %r29, 4;
	add.s64 	%rd57, %rd50, %rd56;
	ld.global.f32 	%f57, [%rd57];
	cvt.rn.f32.s32 	%f58, %r56;
	fma.rn.f32 	%f59, %f56, %f57, %f58;
	cvt.rzi.s32.f32 	%r73, %f59;
	add.s32 	%r68, %r68, 2;
$L__BB0_10:
	and.b32  	%r57, %r29, 1;
	setp.eq.b32 	%p8, %r57, 1;
	not.pred 	%p9, %p8;
	@%p9 bra 	$L__BB0_12;
	add.s32 	%r58, %r68, %r3;
	mul.wide.u32 	%rd58, %r58, 4;
	add.s64 	%rd59, %rd2, %rd58;
	ld.global.f32 	%f60, [%rd59];
	mad.lo.s32 	%r59, %r68, %r29, %r2;
	mul.wide.s32 	%rd60, %r59, 4;
	add.s64 	%rd61, %rd1, %rd60;
	ld.global.f32 	%f61, [%rd61];
	cvt.rn.f32.s32 	%f62, %r73;
	fma.rn.f32 	%f63, %f60, %f61, %f62;
	cvt.rzi.s32.f32 	%r73, %f63;
$L__BB0_12:
	cvt.rn.f32.s32 	%f64, %r73;
$L__BB0_13:
	ld.param.u64 	%rd65, [_Z9matrixMulPfS_S_i_param_2];
	cvta.to.global.u64 	%rd62, %rd65;
	mad.lo.s32 	%r60, %r29, %r1, %r2;
	mul.wide.s32 	%rd63, %r60, 4;
	add.s64 	%rd64, %rd62, %rd63;
	st.global.f32 	[%rd64], %f64;
	ret;

}


// ===== COMPILED SASS (sm_100) =====

	.target	sm_100

	.elftype	@"ET_EXEC"


//--------------------- .note.nv.tkinfo           --------------------------
	.section	.note.nv.tkinfo,"",@"SHT_NOTE"
	.sectionflags	@"SHF_NOTE_NV_TKINFO"
	.tkinfo
        /*0018*/ 	.word	0x00000002
        /*0030*/ 	.string	""
        /*0030*/ 	.string	"ptxas"
        /*0030*/ 	.string	"Cuda compilation tools, release 13.0, V13.0.88"
        /*0030*/ 	.string	"Build cuda_13.0.r13.0/compiler.36424714_0"
        /*0030*/ 	.string	"-arch sm_100 -m 64 "



//--------------------- .note.nv.cuinfo           --------------------------
	.section	.note.nv.cuinfo,"",@"SHT_NOTE"
	.sectionflags	@"SHF_NOTE_NV_CUINFO"
        /*0018*/ 	.short	0x0002
        /*001a*/ 	.short	0x0064
        /*001c*/ 	.short	0x0082
	.zero		2


//--------------------- .nv.info                  --------------------------
	.section	.nv.info,"",@"SHT_CUDA_INFO"
	.align	4


	//----- nvinfo : EIATTR_REGCOUNT
	.align		4
        /*0000*/ 	.byte	0x04, 0x2f
        /*0002*/ 	.short	(.L_1 - .L_0)
	.align		4
.L_0:
        /*0004*/ 	.word	index@(_Z9matrixMulPfS_S_i)
        /*0008*/ 	.word	0x0000001c


	//----- nvinfo : EIATTR_FRAME_SIZE
	.align		4
.L_1:
        /*000c*/ 	.byte	0x04, 0x11
        /*000e*/ 	.short	(.L_3 - .L_2)
	.align		4
.L_2:
        /*0010*/ 	.word	index@(_Z9matrixMulPfS_S_i)
        /*0014*/ 	.word	0x00000000


	//----- nvinfo : EIATTR_MIN_STACK_SIZE
	.align		4
.L_3:
        /*0018*/ 	.byte	0x04, 0x12
        /*001a*/ 	.short	(.L_5 - .L_4)
	.align		4
.L_4:
        /*001c*/ 	.word	index@(_Z9matrixMulPfS_S_i)
        /*0020*/ 	.word	0x00000000
.L_5:


//--------------------- .nv.compat                --------------------------
	.section	.nv.compat,"",@"SHT_CUDA_COMPAT_INFO"
	.align	4
        /*0000*/ 	.byte	0x02, 0x09, 0x00, 0x00, 0x02, 0x02, 0x01, 0x00, 0x02, 0x05, 0x05, 0x00, 0x03, 0x07, 0x01, 0x01
        /*0010*/ 	.byte	0x02, 0x03, 0x00, 0x00, 0x02, 0x06, 0x01, 0x00, 0x04, 0x0b, 0x08, 0x00, 0x09, 0x00, 0x00, 0x00
        /*0020*/ 	.byte	0x00, 0x00, 0x00, 0x00


//--------------------- .nv.info._Z9matrixMulPfS_S_i --------------------------
	.section	.nv.info._Z9matrixMulPfS_S_i,"",@"SHT_CUDA_INFO"
	.sectionflags	@""
	.align	4


	//----- nvinfo : EIATTR_CUDA_API_VERSION
	.align		4
        /*0000*/ 	.byte	0x04, 0x37
        /*0002*/ 	.short	(.L_7 - .L_6)
.L_6:
        /*0004*/ 	.word	0x00000082


	//----- nvinfo : EIATTR_KPARAM_INFO
	.align		4
.L_7:
        /*0008*/ 	.byte	0x04, 0x17
        /*000a*/ 	.short	(.L_9 - .L_8)
.L_8:
        /*000c*/ 	.word	0x00000000
        /*0010*/ 	.short	0x0003
        /*0012*/ 	.short	0x0018
        /*0014*/ 	.byte	0x00, 0xf0, 0x11, 0x00


	//----- nvinfo : EIATTR_KPARAM_INFO
	.align		4
.L_9:
        /*0018*/ 	.byte	0x04, 0x17
        /*001a*/ 	.short	(.L_11 - .L_10)
.L_10:
        /*001c*/ 	.word	0x00000000
        /*0020*/ 	.short	0x0002
        /*0022*/ 	.short	0x0010
        /*0024*/ 	.byte	0x00, 0xf5, 0x21, 0x00


	//----- nvinfo : EIATTR_KPARAM_INFO
	.align		4
.L_11:
        /*0028*/ 	.byte	0x04, 0x17
        /*002a*/ 	.short	(.L_13 - .L_12)
.L_12:
        /*002c*/ 	.word	0x00000000
        /*0030*/ 	.short	0x0001
        /*0032*/ 	.short	0x0008
        /*0034*/ 	.byte	0x00, 0xf5, 0x21, 0x00


	//----- nvinfo : EIATTR_KPARAM_INFO
	.align		4
.L_13:
        /*0038*/ 	.byte	0x04, 0x17
        /*003a*/ 	.short	(.L_15 - .L_14)
.L_14:
        /*003c*/ 	.word	0x00000000
        /*0040*/ 	.short	0x0000
        /*0042*/ 	.short	0x0000
        /*0044*/ 	.byte	0x00, 0xf5, 0x21, 0x00


	//----- nvinfo : EIATTR_SPARSE_MMA_MASK
	.align		4
.L_15:
        /*0048*/ 	.byte	0x03, 0x50
        /*004a*/ 	.short	0x0000


	//----- nvinfo : EIATTR_MAXREG_COUNT
	.align		4
        /*004c*/ 	.byte	0x03, 0x1b
        /*004e*/ 	.short	0x00ff


	//----- nvinfo : EIATTR_MERCURY_ISA_VERSION
	.align		4
        /*0050*/ 	.byte	0x03, 0x5f
        /*0052*/ 	.short	0x0101


	//----- nvinfo : EIATTR_VRC_CTA_INIT_COUNT
	.align		4
        /*0054*/ 	.byte	0x02, 0x4a
	.zero		1
	.zero		1


	//----- nvinfo : EIATTR_EXIT_INSTR_OFFSETS
	.align		4
        /*0058*/ 	.byte	0x04, 0x1c
        /*005a*/ 	.short	(.L_17 - .L_16)


	//   ....[0]....
.L_16:
        /*005c*/ 	.word	0x00000c50


	//----- nvinfo : EIATTR_CBANK_PARAM_SIZE
	.align		4
.L_17:
        /*0060*/ 	.byte	0x03, 0x19
        /*0062*/ 	.short	0x001c


	//----- nvinfo : EIATTR_PARAM_CBANK
	.align		4
        /*0064*/ 	.byte	0x04, 0x0a
        /*0066*/ 	.short	(.L_19 - .L_18)
	.align		4
.L_18:
        /*0068*/ 	.word	index@(.nv.constant0._Z9matrixMulPfS_S_i)
        /*006c*/ 	.short	0x0380
        /*006e*/ 	.short	0x001c


	//----- nvinfo : EIATTR_SW_WAR
	.align		4
.L_19:
        /*0070*/ 	.byte	0x04, 0x36
        /*0072*/ 	.short	(.L_21 - .L_20)
.L_20:
        /*0074*/ 	.word	0x00000008
.L_21:


//--------------------- .nv.callgraph             --------------------------
	.section	.nv.callgraph,"",@"SHT_CUDA_CALLGRAPH"
	.align	4
	.sectionentsize	8
	.align		4
        /*0000*/ 	.word	0x00000000
	.align		4
        /*0004*/ 	.word	0xffffffff
	.align		4
        /*0008*/ 	.word	0x00000000
	.align		4
        /*000c*/ 	.word	0xfffffffe
	.align		4
        /*0010*/ 	.word	0x00000000
	.align		4
        /*0014*/ 	.word	0xfffffffd
	.align		4
        /*0018*/ 	.word	0x00000000
	.align		4
        /*001c*/ 	.word	0xfffffffc


//--------------------- .text._Z9matrixMulPfS_S_i --------------------------
	.section	.text._Z9matrixMulPfS_S_i,"ax",@progbits
	.align	128
        .global         _Z9matrixMulPfS_S_i
        .type           _Z9matrixMulPfS_S_i,@function
        .size           _Z9matrixMulPfS_S_i,(.L_x_7 - _Z9matrixMulPfS_S_i)
        .other          _Z9matrixMulPfS_S_i,@"STO_CUDA_ENTRY STV_DEFAULT"
_Z9matrixMulPfS_S_i:
.text._Z9matrixMulPfS_S_i:
[----:B------:R-:W-:Y:S01]  /*0000*/  LDC R1, c[0x0][0x37c] ;  /* 0x0000df00ff017b82 */ /* 0x000fe20000000800 */
[----:B------:R-:W0:Y:S01]  /*0010*/  S2R R3, SR_TID.Y ;  /* 0x0000000000037919 */ /* 0x000e220000002200 */
[----:B------:R-:W1:Y:S06]  /*0020*/  LDCU UR10, c[0x0][0x398] ;  /* 0x00007300ff0a77ac */ /* 0x000e6c0008000800 */
[----:B------:R-:W0:Y:S01]  /*0030*/  LDC R0, c[0x0][0x364] ;  /* 0x0000d900ff007b82 */ /* 0x000e220000000800 */
[----:B------:R-:W-:Y:S01]  /*0040*/  HFMA2 R5, -RZ, RZ, 0, 0 ;  /* 0x00000000ff057431 */ /* 0x000fe200000001ff */
[----:B------:R-:W2:Y:S01]  /*0050*/  S2R R2, SR_TID.X ;  /* 0x0000000000027919 */ /* 0x000ea20000002100 */
[----:B------:R-:W3:Y:S05]  /*0060*/  LDCU.64 UR8, c[0x0][0x358] ;  /* 0x00006b00ff0877ac */ /* 0x000eea0008000a00 */
[----:B------:R-:W0:Y:S08]  /*0070*/  S2UR UR4, SR_CTAID.Y ;  /* 0x00000000000479c3 */ /* 0x000e300000002600 */
[----:B------:R-:W2:Y:S01]  /*0080*/  S2UR UR5, SR_CTAID.X ;  /* 0x00000000000579c3 */ /* 0x000ea20000002500 */
[----:B-1----:R-:W-:-:S07]  /*0090*/  UISETP.GE.AND UP0, UPT, UR10, 0x1, UPT ;  /* 0x000000010a00788c */ /* 0x002fce000bf06270 */
[----:B------:R-:W2:Y:S01]  /*00a0*/  LDC R11, c[0x0][0x360] ;  /* 0x0000d800ff0b7b82 */ /* 0x000ea20000000800 */
[----:B0-----:R-:W-:Y:S02]  /*00b0*/  IMAD R0, R0, UR4, R3 ;  /* 0x0000000400007c24 */ /* 0x001fe4000f8e0203 */
[----:B--2---:R-:W-:Y:S01]  /*00c0*/  IMAD R11, R11, UR5, R2 ;  /* 0x000000050b0b7c24 */ /* 0x004fe2000f8e0202 */
[----:B---3--:R-:W-:Y:S06]  /*00d0*/  BRA.U !UP0, `(.L_x_0) ;  /* 0x0000000908cc7547 */ /* 0x008fec000b800000 */
[----:B------:R-:W-:Y:S02]  /*00e0*/  UISETP.GE.U32.AND UP1, UPT, UR10, 0x8, UPT ;  /* 0x000000080a00788c */ /* 0x000fe4000bf26070 */
[----:B------:R-:W-:Y:S01]  /*00f0*/  IMAD R5, R0, UR10, RZ ;  /* 0x0000000a00057c24 */ /* 0x000fe2000f8e02ff */
[----:B------:R-:W-:Y:S01]  /*0100*/  ULOP3.LUT UR11, UR10, 0x7, URZ, 0xc0, !UPT ;  /* 0x000000070a0b7892 */ /* 0x000fe2000f8ec0ff */
[----:B------:R-:W-:Y:S01]  /*0110*/  MOV R10, RZ ;  /* 0x000000ff000a7202 */ /* 0x000fe20000000f00 */
[----:B------:R-:W-:Y:S02]  /*0120*/  UMOV UR4, URZ ;  /* 0x000000ff00047c82 */ /* 0x000fe40008000000 */
[----:B------:R-:W-:Y:S02]  /*0130*/  UISETP.NE.AND UP0, UPT, UR11, URZ, UPT ;  /* 0x000000ff0b00728c */ /* 0x000fe4000bf05270 */
[----:B------:R-:W-:Y:S09]  /*0140*/  BRA.U !UP1, `(.L_x_1) ;  /* 0x00000005094c7547 */ /* 0x000ff2000b800000 */
[----:B------:R-:W0:Y:S01]  /*0150*/  LDCU.128 UR12, c[0x0][0x380] ;  /* 0x00007000ff0c77ac */ /* 0x000e220008000c00 */
[----:B------:R-:W-:Y:S02]  /*0160*/  MOV R10, RZ ;  /* 0x000000ff000a7202 */ /* 0x000fe40000000f00 */
[----:B------:R-:W-:Y:S01]  /*0170*/  MOV R12, R11 ;  /* 0x0000000b000c7202 */ /* 0x000fe20000000f00 */
[----:B------:R-:W-:-:S04]  /*0180*/  ULOP3.LUT UR4, UR10, 0x7ffffff8, URZ, 0xc0, !UPT ;  /* 0x7ffffff80a047892 */ /* 0x000fc8000f8ec0ff */
[----:B------:R-:W-:Y:S01]  /*0190*/  UIADD3 UR5, UPT, UPT, -UR4, URZ, URZ ;  /* 0x000000ff04057290 */ /* 0x000fe2000fffe1ff */
[----:B0-----:R-:W-:Y:S01]  /*01a0*/  MOV R2, UR12 ;  /* 0x0000000c00027c02 */ /* 0x001fe20008000f00 */
[----:B------:R-:W-:Y:S01]  /*01b0*/  IMAD.U32 R3, RZ, RZ, UR13 ;  /* 0x0000000dff037e24 */ /* 0x000fe2000f8e00ff */
[----:B------:R-:W-:-:S03]  /*01c0*/  UIMAD.WIDE.U32 UR6, UR10, 0x1c, UR14 ;  /* 0x0000001c0a0678a5 */ /* 0x000fc6000f8e000e */
[----:B------:R-:W-:-:S03]  /*01d0*/  IMAD.WIDE.U32 R2, R5, 0x4, R2 ;  /* 0x0000000405027825 */ /* 0x000fc600078e0002 */
[----:B------:R-:W-:-:S04]  /*01e0*/  IADD3 R2, P0, PT, R2, 0x10, RZ ;  /* 0x0000001002027810 */ /* 0x000fc80007f1e0ff */
[----:B------:R-:W-:-:S09]  /*01f0*/  IADD3.X R3, PT, PT, RZ, R3, RZ, P0, !PT ;  /* 0x00000003ff037210 */ /* 0x000fd200007fe4ff */
.L_x_2:
[----:B------:R-:W-:Y:S01]  /*0200*/  IMAD.MOV.U32 R9, RZ, RZ, 0x4 ;  /* 0x00000004ff097424 */ /* 0x000fe200078e00ff */
[----:B------:R-:W2:Y:S03]  /*0210*/  LDG.E R14, desc[UR8][R2.64+-0x10] ;  /* 0xfffff008020e7981 */ /* 0x000ea6000c1e1900 */
[----:B------:R-:W-:Y:S01]  /*0220*/  IMAD.WIDE R8, R12, R9, UR14 ;  /* 0x0000000e0c087e25 */ /* 0x000fe2000f8e0209 */
[----:B------:R-:W-:Y:S01]  /*0230*/  UIMAD.WIDE.U32 UR12, UR10, 0x4, UR14 ;  /* 0x000000040a0c78a5 */ /* 0x000fe2000f8e000e */
[----:B------:R-:W3:Y:S04]  /*0240*/  LDG.E R16, desc[UR8][R2.64+-0xc] ;  /* 0xfffff40802107981 */ /* 0x000ee8000c1e1900 */
[----:B0-----:R0:W2:Y:S01]  /*0250*/  LDG.E R13, desc[UR8][R8.64] ;  /* 0x00000008080d7981 */ /* 0x0010a2000c1e1900 */
[----:B------:R-:W-:-:S02]  /*0260*/  MOV R4, UR12 ;  /* 0x0000000c00047c02 */ /* 0x000fc40008000f00 */
[----:B------:R-:W-:Y:S01]  /*0270*/  MOV R5, UR13 ;  /* 0x0000000d00057c02 */ /* 0x000fe20008000f00 */
[----:B------:R-:W4:Y:S02]  /*0280*/  LDG.E R18, desc[UR8][R2.64+-0x8] ;  /* 0xfffff80802127981 */ /* 0x000f24000c1e1900 */
[----:B------:R-:W-:Y:S02]  /*0290*/  IMAD.WIDE R4, R12, 0x4, R4 ;  /* 0x000000040c047825 */ /* 0x000fe400078e0204 */
[----:B------:R-:W5:Y:S04]  /*02a0*/  LDG.E R20, desc[UR8][R2.64+-0x4] ;  /* 0xfffffc0802147981 */ /* 0x000f68000c1e1900 */
[----:B------:R1:W3:Y:S01]  /*02b0*/  LDG.E R15, desc[UR8][R4.64] ;  /* 0x00000008040f7981 */ /* 0x0002e2000c1e1900 */
[----:B------:R-:W-:Y:S01]  /*02c0*/  UIMAD.WIDE.U32 UR12, UR10, 0x8, UR14 ;  /* 0x000000080a0c78a5 */ /* 0x000fe2000f8e000e */
[----:B------:R-:W-:-:S02]  /*02d0*/  HFMA2 R25, -RZ, RZ, 0, 2.384185791015625e-07 ;  /* 0x00000004ff197431 */ /* 0x000fc400000001ff */
[----:B------:R-:W5:Y:S03]  /*02e0*/  LDG.E R21, desc[UR8][R2.64] ;  /* 0x0000000802157981 */ /* 0x000f66000c1e1900 */
[----:B------:R-:W-:Y:S01]  /*02f0*/  MOV R6, UR12 ;  /* 0x0000000c00067c02 */ /* 0x000fe20008000f00 */
[----:B------:R-:W-:Y:S01]  /*0300*/  IMAD.U32 R7, RZ, RZ, UR13 ;  /* 0x0000000dff077e24 */ /* 0x000fe2000f8e00ff */
[----:B------:R-:W5:Y:S03]  /*0310*/  LDG.E R23, desc[UR8][R2.64+0x4] ;  /* 0x0000040802177981 */ /* 0x000f66000c1e1900 */
[----:B------:R-:W-:-:S05]  /*0320*/  IMAD.WIDE R6, R12, 0x4, R6 ;  /* 0x000000040c067825 */ /* 0x000fca00078e0206 */
[----:B------:R1:W4:Y:S01]  /*0330*/  LDG.E R17, desc[UR8][R6.64] ;  /* 0x0000000806117981 */ /* 0x000322000c1e1900 */
[----:B------:R-:W-:-:S06]  /*0340*/  UIMAD.WIDE.U32 UR12, UR10, 0xc, UR14 ;  /* 0x0000000c0a0c78a5 */ /* 0x000fcc000f8e000e */
[----:B0-----:R-:W-:Y:S02]  /*0350*/  MOV R8, UR12 ;  /* 0x0000000c00087c02 */ /* 0x001fe40008000f00 */
[----:B------:R-:W-:-:S03]  /*0360*/  MOV R9, UR13 ;  /* 0x0000000d00097c02 */ /* 0x000fc60008000f00 */
[----:B------:R-:W-:-:S05]  /*0370*/  IMAD.WIDE R8, R12, 0x4, R8 ;  /* 0x000000040c087825 */ /* 0x000fca00078e0208 */
[----:B------:R0:W5:Y:S01]  /*0380*/  LDG.E R19, desc[UR8][R8.64] ;  /* 0x0000000808137981 */ /* 0x000162000c1e1900 */
[----:B------:R-:W-:-:S06]  /*0390*/  UIMAD.WIDE.U32 UR12, UR10, 0x10, UR14 ;  /* 0x000000100a0c78a5 */ /* 0x000fcc000f8e000e */
[----:B------:R-:W-:-:S05]  /*03a0*/  IMAD.WIDE R24, R12, R25, UR12 ;  /* 0x0000000c0c187e25 */ /* 0x000fca000f8e0219 */
[----:B------:R-:W5:Y:S01]  /*03b0*/  LDG.E R22, desc[UR8][R24.64] ;  /* 0x0000000818167981 */ /* 0x000f62000c1e1900 */
[----:B------:R-:W-:Y:S01]  /*03c0*/  UIMAD.WIDE.U32 UR12, UR10, 0x14, UR14 ;  /* 0x000000140a0c78a5 */ /* 0x000fe2000f8e000e */
[----:B-1----:R-:W-:-:S05]  /*03d0*/  IMAD.MOV.U32 R5, RZ, RZ, 0x4 ;  /* 0x00000004ff057424 */ /* 0x002fca00078e00ff */
[C---:B------:R-:W-:Y:S01]  /*03e0*/  IMAD.WIDE R4, R12.reuse, R5, UR12 ;  /* 0x0000000c0c047e25 */ /* 0x040fe2000f8e0205 */
[----:B------:R-:W-:Y:S01]  /*03f0*/  MOV R7, 0x4 ;  /* 0x0000000400077802 */ /* 0x000fe20000000f00 */
[----:B------:R-:W5:Y:S04]  /*0400*/  LDG.E R24, desc[UR8][R2.64+0x8] ;  /* 0x0000080802187981 */ /* 0x000f68000c1e1900 */
[----:B------:R1:W5:Y:S01]  /*0410*/  LDG.E R4, desc[UR8][R4.64] ;  /* 0x0000000804047981 */ /* 0x000362000c1e1900 */
[----:B------:R-:W-:Y:S01]  /*0420*/  UIMAD.WIDE.U32 UR12, UR10, 0x18, UR14 ;  /* 0x000000180a0c78a5 */ /* 0x000fe2000f8e000e */
[----:B0-----:R-:W-:Y:S02]  /*0430*/  HFMA2 R9, -RZ, RZ, 0, 2.384185791015625e-07 ;  /* 0x00000004ff097431 */ /* 0x001fe400000001ff */
[----:B------:R0:W5:Y:S03]  /*0440*/  LDG.E R25, desc[UR8][R2.64+0xc] ;  /* 0x00000c0802197981 */ /* 0x000166000c1e1900 */
[----:B------:R-:W-:-:S06]  /*0450*/  IMAD.WIDE R6, R12, R7, UR12 ;  /* 0x0000000c0c067e25 */ /* 0x000fcc000f8e0207 */
[----:B------:R-:W5:Y:S01]  /*0460*/  LDG.E R7, desc[UR8][R6.64] ;  /* 0x0000000806077981 */ /* 0x000f62000c1e1900 */
[----:B------:R-:W-:-:S06]  /*0470*/  IMAD.WIDE R8, R12, R9, UR6 ;  /* 0x000000060c087e25 */ /* 0x000fcc000f8e0209 */
[----:B------:R4:W5:Y:S01]  /*0480*/  LDG.E R8, desc[UR8][R8.64] ;  /* 0x0000000808087981 */ /* 0x000962000c1e1900 */
[----:B-1----:R-:W-:Y:S01]  /*0490*/  I2FP.F32.S32 R5, R10 ;  /* 0x0000000a00057245 */ /* 0x002fe20000201400 */
[----:B------:R-:W-:-:S04]  /*04a0*/  UIADD3 UR5, UPT, UPT, UR5, 0x8, URZ ;  /* 0x0000000805057890 */ /* 0x000fc8000fffe0ff */
[----:B------:R-:W-:Y:S01]  /*04b0*/  UISETP.NE.AND UP1, UPT, UR5, URZ, UPT ;  /* 0x000000ff0500728c */ /* 0x000fe2000bf25270 */
[----:B0-----:R-:W-:Y:S01]  /*04c0*/  IADD3 R2, P0, PT, R2, 0x20, RZ ;  /* 0x0000002002027810 */ /* 0x001fe20007f1e0ff */
[----:B--2---:R-:W-:-:S06]  /*04d0*/  FFMA R5, R14, R13, R5 ;  /* 0x0000000d0e057223 */ /* 0x004fcc0000000005 */
[----:B------:R-:W0:Y:S02]  /*04e0*/  F2I.TRUNC.NTZ R5, R5 ;  /* 0x0000000500057305 */ /* 0x000e24000020f100 */
[----:B0-----:R-:W-:-:S05]  /*04f0*/  I2FP.F32.S32 R13, R5 ;  /* 0x00000005000d7245 */ /* 0x001fca0000201400 */
[----:B---3--:R-:W-:-:S06]  /*0500*/  FFMA R13, R16, R15, R13 ;  /* 0x0000000f100d7223 */ /* 0x008fcc000000000d */
[----:B------:R-:W0:Y:S02]  /*0510*/  F2I.TRUNC.NTZ R13, R13 ;  /* 0x0000000d000d7305 */ /* 0x000e24000020f100 */
[----:B0-----:R-:W-:-:S05]  /*0520*/  I2FP.F32.S32 R15, R13 ;  /* 0x0000000d000f7245 */ /* 0x001fca0000201400 */
[----:B----4-:R-:W-:-:S06]  /*0530*/  FFMA R15, R18, R17, R15 ;  /* 0x00000011120f7223 */ /* 0x010fcc000000000f */
[----:B------:R-:W0:Y:S02]  /*0540*/  F2I.TRUNC.NTZ R15, R15 ;  /* 0x0000000f000f7305 */ /* 0x000e24000020f100 */
[----:B0-----:R-:W-:-:S05]  /*0550*/  I2FP.F32.S32 R9, R15 ;  /* 0x0000000f00097245 */ /* 0x001fca0000201400 */
[----:B-----5:R-:W-:-:S06]  /*0560*/  FFMA R9, R20, R19, R9 ;  /* 0x0000001314097223 */ /* 0x020fcc0000000009 */
[----:B------:R-:W0:Y:S02]  /*0570*/  F2I.TRUNC.NTZ R9, R9 ;  /* 0x0000000900097305 */ /* 0x000e24000020f100 */
[----:B0-----:R-:W-:-:S05]  /*0580*/  I2FP.F32.S32 R6, R9 ;  /* 0x0000000900067245 */ /* 0x001fca0000201400 */
[----:B------:R-:W-:-:S06]  /*0590*/  FFMA R6, R21, R22, R6 ;  /* 0x0000001615067223 */ /* 0x000fcc0000000006 */
        /* <DEDUP_REMOVED lines=9> */
[----:B------:R-:W0:Y:S01]  /*0630*/  F2I.TRUNC.NTZ R10, R10 ;  /* 0x0000000a000a7305 */ /* 0x000e22000020f100 */
[----:B------:R-:W-:Y:S01]  /*0640*/  MOV R7, UR10 ;  /* 0x0000000a00077c02 */ /* 0x000fe20008000f00 */
[----:B------:R-:W-:-:S03]  /*0650*/  IMAD.X R3, RZ, RZ, R3, P0 ;  /* 0x000000ffff037224 */ /* 0x000fc600000e0603 */
[----:B------:R-:W-:Y:S01]  /*0660*/  LEA R12, R7, R12, 0x3 ;  /* 0x0000000c070c7211 */ /* 0x000fe200078e18ff */
[----:B------:R-:W-:Y:S06]  /*0670*/  BRA.U UP1, `(.L_x_2) ;  /* 0xfffffff901e07547 */ /* 0x000fec000b83ffff */
.L_x_1:
[----:B------:R-:W-:Y:S05]  /*0680*/  BRA.U !UP0, `(.L_x_3) ;  /* 0x00000005085c7547 */ /* 0x000fea000b800000 */
[----:B------:R-:W-:Y:S01]  /*0690*/  UISETP.GE.U32.AND UP0, UPT, UR11, 0x4, UPT ;  /* 0x000000040b00788c */ /* 0x000fe2000bf06070 */
[----:B------:R-:W-:Y:S01]  /*06a0*/  IMAD R2, R0, UR10, RZ ;  /* 0x0000000a00027c24 */ /* 0x000fe2000f8e02ff */
[----:B------:R-:W-:-:S04]  /*06b0*/  ULOP3.LUT UR5, UR10, 0x3, URZ, 0xc0, !UPT ;  /* 0x000000030a057892 */ /* 0x000fc8000f8ec0ff */
[----:B------:R-:W-:-:S03]  /*06c0*/  UISETP.NE.AND UP1, UPT, UR5, URZ, UPT ;  /* 0x000000ff0500728c */ /* 0x000fc6000bf25270 */
[----:B------:R-:W-:Y:S08]  /*06d0*/  BRA.U !UP0, `(.L_x_4) ;  /* 0x00000001089c7547 */ /* 0x000ff0000b800000 */
[----:B------:R-:W1:Y:S01]  /*06e0*/  LDC.64 R6, c[0x0][0x380] ;  /* 0x0000e000ff067b82 */ /* 0x000e620000000a00 */
[----:B------:R-:W-:Y:S01]  /*06f0*/  MOV R4, UR4 ;  /* 0x0000000400047c02 */ /* 0x000fe20008000f00 */
[----:B------:R-:W2:Y:S01]  /*0700*/  LDCU.64 UR6, c[0x0][0x380] ;  /* 0x00007000ff0677ac */ /* 0x000ea20008000a00 */
[----:B------:R-:W-:-:S03]  /*0710*/  IADD3 R3, PT, PT, R2, UR4, RZ ;  /* 0x0000000402037c10 */ /* 0x000fc6000fffe0ff */
[----:B------:R-:W-:Y:S02]  /*0720*/  IMAD R5, R4, UR10, R11 ;  /* 0x0000000a04057c24 */ /* 0x000fe4000f8e020b */
[----:B------:R-:W3:Y:S01]  /*0730*/  LDC.64 R8, c[0x0][0x388] ;  /* 0x0000e200ff087b82 */ /* 0x000ee20000000a00 */
[----:B-1----:R-:W-:-:S05]  /*0740*/  IMAD.WIDE.U32 R6, R3, 0x4, R6 ;  /* 0x0000000403067825 */ /* 0x002fca00078e0006 */
[----:B------:R1:W4:Y:S01]  /*0750*/  LDG.E R3, desc[UR8][R6.64] ;  /* 0x0000000806037981 */ /* 0x000322000c1e1900 */
[----:B---3--:R-:W-:-:S05]  /*0760*/  IMAD.WIDE R8, R5, 0x4, R8 ;  /* 0x0000000405087825 */ /* 0x008fca00078e0208 */
[----:B------:R3:W4:Y:S01]  /*0770*/  LDG.E R14, desc[UR8][R8.64] ;  /* 0x00000008080e7981 */ /* 0x000722000c1e1900 */
[----:B------:R-:W-:Y:S02]  /*0780*/  IADD3 R5, P0, PT, R2, UR4, RZ ;  /* 0x0000000402057c10 */ /* 0x000fe4000ff1e0ff */
[----:B------:R-:W-:-:S03]  /*0790*/  MOV R13, UR10 ;  /* 0x0000000a000d7c02 */ /* 0x000fc60008000f00 */
[----:B------:R-:W-:Y:S01]  /*07a0*/  IMAD.X R12, RZ, RZ, RZ, P0 ;  /* 0x000000ffff0c7224 */ /* 0x000fe200000e06ff */
[----:B--2---:R-:W-:-:S04]  /*07b0*/  LEA R4, P0, R5, UR6, 0x2 ;  /* 0x0000000605047c11 */ /* 0x004fc8000f8010ff */
[----:B------:R-:W-:Y:S01]  /*07c0*/  LEA.HI.X R5, R5, UR7, R12, 0x2, P0 ;  /* 0x0000000705057c11 */ /* 0x000fe200080f140c */
[----:B------:R-:W-:-:S04]  /*07d0*/  IMAD.WIDE.U32 R12, R13, 0x4, R8 ;  /* 0x000000040d0c7825 */ /* 0x000fc800078e0008 */
[----:B------:R-:W2:Y:S04]  /*07e0*/  LDG.E R15, desc[UR8][R4.64+0x4] ;  /* 0x00000408040f7981 */ /* 0x000ea8000c1e1900 */
[----:B------:R-:W2:Y:S01]  /*07f0*/  LDG.E R16, desc[UR8][R12.64] ;  /* 0x000000080c107981 */ /* 0x000ea2000c1e1900 */
[----:B------:R-:W-:-:S03]  /*0800*/  MOV R17, UR10 ;  /* 0x0000000a00117c02 */ /* 0x000fc60008000f00 */
[----:B------:R-:W5:Y:S02]  /*0810*/  LDG.E R19, desc[UR8][R4.64+0xc] ;  /* 0x00000c0804137981 */ /* 0x000f64000c1e1900 */
[----:B-1----:R-:W-:Y:S02]  /*0820*/  IMAD.WIDE.U32 R6, R17, 0x4, R12 ;  /* 0x0000000411067825 */ /* 0x002fe400078e000c */
[----:B------:R-:W5:Y:S04]  /*0830*/  LDG.E R17, desc[UR8][R4.64+0x8] ;  /* 0x0000080804117981 */ /* 0x000f68000c1e1900 */
[----:B------:R1:W5:Y:S01]  /*0840*/  LDG.E R18, desc[UR8][R6.64] ;  /* 0x0000000806127981 */ /* 0x000362000c1e1900 */
[----:B---3--:R-:W-:-:S05]  /*0850*/  MOV R9, UR10 ;  /* 0x0000000a00097c02 */ /* 0x008fca0008000f00 */
[----:B------:R-:W-:-:S06]  /*0860*/  IMAD.WIDE.U32 R8, R9, 0x4, R6 ;  /* 0x0000000409087825 */ /* 0x000fcc00078e0006 */
[----:B------:R-:W3:Y:S01]  /*0870*/  LDG.E R8, desc[UR8][R8.64] ;  /* 0x0000000808087981 */ /* 0x000ee2000c1e1900 */
[----:B0-----:R-:W-:Y:S01]  /*0880*/  I2FP.F32.S32 R10, R10 ;  /* 0x0000000a000a7245 */ /* 0x001fe20000201400 */
[----:B------:R-:W-:-:S04]  /*0890*/  UIADD3 UR4, UPT, UPT, UR4, 0x4, URZ ;  /* 0x0000000404047890 */ /* 0x000fc8000fffe0ff */
[----:B----4-:R-:W-:-:S06]  /*08a0*/  FFMA R3, R3, R14, R10 ;  /* 0x0000000e03037223 */ /* 0x010fcc000000000a */
[----:B------:R-:W0:Y:S02]  /*08b0*/  F2I.TRUNC.NTZ R3, R3 ;  /* 0x0000000300037305 */ /* 0x000e24000020f100 */
[----:B0-----:R-:W-:-:S05]  /*08c0*/  I2FP.F32.S32 R10, R3 ;  /* 0x00000003000a7245 */ /* 0x001fca0000201400 */
[----:B--2---:R-:W-:-:S06]  /*08d0*/  FFMA R15, R15, R16, R10 ;  /* 0x000000100f0f7223 */ /* 0x004fcc000000000a */
[----:B------:R-:W1:Y:S02]  /*08e0*/  F2I.TRUNC.NTZ R15, R15 ;  /* 0x0000000f000f7305 */ /* 0x000e64000020f100 */
[----:B-1----:R-:W-:-:S05]  /*08f0*/  I2FP.F32.S32 R6, R15 ;  /* 0x0000000f00067245 */ /* 0x002fca0000201400 */
[----:B-----5:R-:W-:-:S06]  /*0900*/  FFMA R6, R17, R18, R6 ;  /* 0x0000001211067223 */ /* 0x020fcc0000000006 */
[----:B------:R-:W0:Y:S02]  /*0910*/  F2I.TRUNC.NTZ R6, R6 ;  /* 0x0000000600067305 */ /* 0x000e24000020f100 */
[----:B0-----:R-:W-:-:S05]  /*0920*/  I2FP.F32.S32 R4, R6 ;  /* 0x0000000600047245 */ /* 0x001fca0000201400 */
[----:B---3--:R-:W-:-:S04]  /*0930*/  FFMA R4, R19, R8, R4 ;  /* 0x0000000813047223 */ /* 0x008fc80000000004 */
[----:B------:R1:W2:Y:S03]  /*0940*/  F2I.TRUNC.NTZ R10, R4 ;  /* 0x00000004000a7305 */ /* 0x0002a6000020f100 */
.L_x_4:
[----:B------:R-:W-:Y:S05]  /*0950*/  BRA.U !UP1, `(.L_x_3) ;  /* 0x0000000109a87547 */ /* 0x000fea000b800000 */
[----:B------:R-:W-:Y:S02]  /*0960*/  UISETP.NE.AND UP0, UPT, UR5, 0x1, UPT ;  /* 0x000000010500788c */ /* 0x000fe4000bf05270 */
[----:B------:R-:W-:-:S04]  /*0970*/  ULOP3.LUT UR6, UR10, 0x1, URZ, 0xc0, !UPT ;  /* 0x000000010a067892 */ /* 0x000fc8000f8ec0ff */
[----:B------:R-:W-:-:S03]  /*0980*/  UISETP.NE.U32.AND UP1, UPT, UR6, 0x1, UPT ;  /* 0x000000010600788c */ /* 0x000fc6000bf25070 */
[----:B------:R-:W-:Y:S08]  /*0990*/  BRA.U !UP0, `(.L_x_5) ;  /* 0x0000000108647547 */ /* 0x000ff0000b800000 */
[----:B-1----:R-:W1:Y:S01]  /*09a0*/  LDC.64 R4, c[0x0][0x380] ;  /* 0x0000e000ff047b82 */ /* 0x002e620000000a00 */
[----:B------:R-:W-:Y:S01]  /*09b0*/  MOV R8, UR4 ;  /* 0x0000000400087c02 */ /* 0x000fe20008000f00 */
[----:B------:R-:W-:Y:S01]  /*09c0*/  VIADD R3, R2, UR4 ;  /* 0x0000000402037c36 */ /* 0x000fe20008000000 */
[----:B------:R-:W3:Y:S03]  /*09d0*/  LDCU.64 UR6, c[0x0][0x380] ;  /* 0x00007000ff0677ac */ /* 0x000ee60008000a00 */
[----:B------:R-:W-:Y:S02]  /*09e0*/  IMAD R9, R8, UR10, R11 ;  /* 0x0000000a08097c24 */ /* 0x000fe4000f8e020b */
[----:B------:R-:W4:Y:S01]  /*09f0*/  LDC.64 R6, c[0x0][0x388] ;  /* 0x0000e200ff067b82 */ /* 0x000f220000000a00 */
[----:B-1----:R-:W-:-:S06]  /*0a00*/  IMAD.WIDE.U32 R4, R3, 0x4, R4 ;  /* 0x0000000403047825 */ /* 0x002fcc00078e0004 */
[----:B------:R-:W5:Y:S01]  /*0a10*/  LDG.E R4, desc[UR8][R4.64] ;  /* 0x0000000804047981 */ /* 0x000f62000c1e1900 */
[----:B----4-:R-:W-:-:S05]  /*0a20*/  IMAD.WIDE R6, R9, 0x4, R6 ;  /* 0x0000000409067825 */ /* 0x010fca00078e0206 */
[----:B------:R-:W5:Y:S01]  /*0a30*/  LDG.E R3, desc[UR8][R6.64] ;  /* 0x0000000806037981 */ /* 0x000f62000c1e1900 */
[----:B------:R-:W-:Y:S02]  /*0a40*/  IADD3 R9, P0, PT, R2, UR4, RZ ;  /* 0x0000000402097c10 */ /* 0x000fe4000ff1e0ff */
[----:B------:R-:W-:Y:S02]  /*0a50*/  MOV R13, UR10 ;  /* 0x0000000a000d7c02 */ /* 0x000fe40008000f00 */
[----:B------:R-:W-:Y:S02]  /*0a60*/  IADD3.X R12, PT, PT, RZ, RZ, RZ, P0, !PT ;  /* 0x000000ffff0c7210 */ /* 0x000fe400007fe4ff */
[----:B---3--:R-:W-:-:S04]  /*0a70*/  LEA R8, P0, R9, UR6, 0x2 ;  /* 0x0000000609087c11 */ /* 0x008fc8000f8010ff */
[----:B------:R-:W-:Y:S01]  /*0a80*/  LEA.HI.X R9, R9, UR7, R12, 0x2, P0 ;  /* 0x0000000709097c11 */ /* 0x000fe200080f140c */
[----:B------:R-:W-:-:S04]  /*0a90*/  IMAD.WIDE.U32 R12, R13, 0x4, R6 ;  /* 0x000000040d0c7825 */ /* 0x000fc800078e0006 */
[----:B------:R-:W3:Y:S04]  /*0aa0*/  LDG.E R8, desc[UR8][R8.64+0x4] ;  /* 0x0000040808087981 */ /* 0x000ee8000c1e1900 */
[----:B------:R-:W3:Y:S01]  /*0ab0*/  LDG.E R13, desc[UR8][R12.64] ;  /* 0x000000080c0d7981 */ /* 0x000ee2000c1e1900 */
[----:B0-2---:R-:W-:Y:S01]  /*0ac0*/  I2FP.F32.S32 R15, R10 ;  /* 0x0000000a000f7245 */ /* 0x005fe20000201400 */
[----:B------:R-:W-:-:S04]  /*0ad0*/  UIADD3 UR4, UPT, UPT, UR4, 0x2, URZ ;  /* 0x0000000204047890 */ /* 0x000fc8000fffe0ff */
[----:B-----5:R-:W-:-:S06]  /*0ae0*/  FFMA R3, R4, R3, R15 ;  /* 0x0000000304037223 */ /* 0x020fcc000000000f */
[----:B------:R-:W0:Y:S02]  /*0af0*/  F2I.TRUNC.NTZ R3, R3 ;  /* 0x0000000300037305 */ /* 0x000e24000020f100 */
[----:B0-----:R-:W-:-:S05]  /*0b00*/  I2FP.F32.S32 R5, R3 ;  /* 0x0000000300057245 */ /* 0x001fca0000201400 */
[----:B---3--:R-:W-:-:S04]  /*0b10*/  FFMA R5, R8, R13, R5 ;  /* 0x0000000d08057223 */ /* 0x008fc80000000005 */
[----:B------:R3:W4:Y:S03]  /*0b20*/  F2I.TRUNC.NTZ R10, R5 ;  /* 0x00000005000a7305 */ /* 0x000726000020f100 */
.L_x_5:
[----:B------:R-:W-:Y:S05]  /*0b30*/  BRA.U UP1, `(.L_x_3) ;  /* 0x0000000101307547 */ /* 0x000fea000b800000 */
[----:B-1-3--:R-:W1:Y:S01]  /*0b40*/  LDC.64 R4, c[0x0][0x380] ;  /* 0x0000e000ff047b82 */ /* 0x00ae620000000a00 */
[----:B------:R-:W-:Y:S02]  /*0b50*/  MOV R8, UR4 ;  /* 0x0000000400087c02 */ /* 0x000fe40008000f00 */
[----:B------:R-:W-:-:S03]  /*0b60*/  IADD3 R3, PT, PT, R2, UR4, RZ ;  /* 0x0000000402037c10 */ /* 0x000fc6000fffe0ff */
[----:B------:R-:W-:Y:S02]  /*0b70*/  IMAD R9, R8, UR10, R11 ;  /* 0x0000000a08097c24 */ /* 0x000fe4000f8e020b */
[----:B------:R-:W3:Y:S01]  /*0b80*/  LDC.64 R6, c[0x0][0x388] ;  /* 0x0000e200ff067b82 */ /* 0x000ee20000000a00 */
[----:B-1----:R-:W-:-:S06]  /*0b90*/  IMAD.WIDE.U32 R2, R3, 0x4, R4 ;  /* 0x0000000403027825 */ /* 0x002fcc00078e0004 */
[----:B------:R-:W5:Y:S01]  /*0ba0*/  LDG.E R2, desc[UR8][R2.64] ;  /* 0x0000000802027981 */ /* 0x000f62000c1e1900 */
[----:B---3--:R-:W-:-:S06]  /*0bb0*/  IMAD.WIDE R4, R9, 0x4, R6 ;  /* 0x0000000409047825 */ /* 0x008fcc00078e0206 */
[----:B------:R-:W5:Y:S01]  /*0bc0*/  LDG.E R5, desc[UR8][R4.64] ;  /* 0x0000000804057981 */ /* 0x000f62000c1e1900 */
[----:B0-2-4-:R-:W-:-:S05]  /*0bd0*/  I2FP.F32.S32 R7, R10 ;  /* 0x0000000a00077245 */ /* 0x015fca0000201400 */
[----:B-----5:R-:W-:-:S06]  /*0be0*/  FFMA R10, R2, R5, R7 ;  /* 0x00000005020a7223 */ /* 0x020fcc0000000007 */
[----:B------:R-:W0:Y:S02]  /*0bf0*/  F2I.TRUNC.NTZ R10, R10 ;  /* 0x0000000a000a7305 */ /* 0x000e24000020f100 */
.L_x_3:
[----:B0-234-:R-:W-:-:S07]  /*0c00*/  I2FP.F32.S32 R5, R10 ;  /* 0x0000000a00057245 */ /* 0x01dfce0000201400 */
.L_x_0:
[----:B------:R-:W0:Y:S01]  /*0c10*/  LDC.64 R2, c[0x0][0x390] ;  /* 0x0000e400ff027b82 */ /* 0x000e220000000a00 */
[----:B------:R-:W-:-:S04]  /*0c20*/  IMAD R11, R0, UR10, R11 ;  /* 0x0000000a000b7c24 */ /* 0x000fc8000f8e020b */
[----:B0-----:R-:W-:-:S05]  /*0c30*/  IMAD.WIDE R2, R11, 0x4, R2 ;  /* 0x000000040b027825 */ /* 0x001fca00078e0202 */
[----:B------:R-:W-:Y:S01]  /*0c40*/  STG.E desc[UR8][R2.64], R5 ;  /* 0x0000000502007986 */ /* 0x000fe2000c101908 */
[----:B------:R-:W-:Y:S05]  /*0c50*/  EXIT ;  /* 0x000000000000794d */ /* 0x000fea0003800000 */
.L_x_6:
[----:B------:R-:W-:-:S00]  /*0c60*/  BRA `(.L_x_6) ;  /* 0xfffffffc00fc7947 */ /* 0x000fc0000383ffff */
[----:B------:R-:W-:-:S00]  /*0c70*/  NOP ;  /* 0x0000000000007918 */ /* 0x000fc00000000000 */
        /* <DEDUP_REMOVED lines=8> */
.L_x_7:


//--------------------- .nv.shared.reserved.0     --------------------------
	.section	.nv.shared.reserved.0,"aw",@nobits
	.weak		__nv_reservedSMEM_offset_0_alias
	.size		__nv_reservedSMEM_offset_0_alias, 0, 64
	.other		__nv_reservedSMEM_offset_0_alias,@"STO_CUDA_RESERVED_SHARED STV_DEFAULT"
__nv_reservedSMEM_offset_0_alias:
	.zero		0
	.zero		64


//--------------------- .nv.constant0._Z9matrixMulPfS_S_i --------------------------
	.section	.nv.constant0._Z9matrixMulPfS_S_i,"a",@progbits
	.sectionflags	@""
	.align	4
.nv.constant0._Z9matrixMulPfS_S_i:
	.zero		924


//--------------------- SYMBOLS --------------------------

	.type		.nv.reservedSmem.offset0,@object
	.size		.nv.reservedSmem.offset0,0x4
